	.headerflags	@"EF_CUDA_TEXMODE_UNIFIED EF_CUDA_64BIT_ADDRESS EF_CUDA_ACCELERATORS EF_CUDA_SM90 EF_CUDA_VIRTUAL_SM(EF_CUDA_SM90)"
	.elftype	@"ET_EXEC"


//--------------------- .nv.info                  --------------------------
	.section	.nv.info,"",@"SHT_CUDA_INFO"
	.align	4


	//----- nvinfo : EIATTR_REGCOUNT
	.align		4
        /*0000*/ 	.byte	0x04, 0x2f
        /*0002*/ 	.short	(.L_3 - .L_2)
	.align		4
.L_2:
        /*0004*/ 	.word	index@(triton_poi_fused__native_batch_norm_legit_no_training_relu_7)
        /*0008*/ 	.word	0x00000011


	//----- nvinfo : EIATTR_MIN_STACK_SIZE
	.align		4
.L_3:
        /*000c*/ 	.byte	0x04, 0x12
        /*000e*/ 	.short	(.L_5 - .L_4)
	.align		4
.L_4:
        /*0010*/ 	.word	index@(triton_poi_fused__native_batch_norm_legit_no_training_relu_7)
        /*0014*/ 	.word	0x00000000


	//----- nvinfo : EIATTR_FRAME_SIZE
	.align		4
.L_5:
        /*0018*/ 	.byte	0x04, 0x11
        /*001a*/ 	.short	(.L_7 - .L_6)
	.align		4
.L_6:
        /*001c*/ 	.word	index@(triton_poi_fused__native_batch_norm_legit_no_training_relu_7)
        /*0020*/ 	.word	0x00000000


	//----- nvinfo : EIATTR_MIN_STACK_SIZE
	.align		4
.L_7:
        /*0024*/ 	.byte	0x04, 0x12
        /*0026*/ 	.short	(.L_9 - .L_8)
	.align		4
.L_8:
        /*0028*/ 	.word	index@(triton_poi_fused__native_batch_norm_legit_no_training_relu_7)
        /*002c*/ 	.word	0x00000000
.L_9:


//--------------------- .nv.info.triton_poi_fused__native_batch_norm_legit_no_training_relu_7 --------------------------
	.section	.nv.info.triton_poi_fused__native_batch_norm_legit_no_training_relu_7,"",@"SHT_CUDA_INFO"
	.sectionflags	@""
	.align	4


	//----- nvinfo : EIATTR_CUDA_API_VERSION
	.align		4
        /*0000*/ 	.byte	0x04, 0x37
        /*0002*/ 	.short	(.L_11 - .L_10)
.L_10:
        /*0004*/ 	.word	0x0000007c


	//----- nvinfo : EIATTR_KPARAM_INFO
	.align		4
.L_11:
        /*0008*/ 	.byte	0x04, 0x17
        /*000a*/ 	.short	(.L_13 - .L_12)
.L_12:
        /*000c*/ 	.word	0x00000000
        /*0010*/ 	.short	0x0006
        /*0012*/ 	.short	0x0030
        /*0014*/ 	.byte	0x00, 0xf0, 0x11, 0x00


	//----- nvinfo : EIATTR_KPARAM_INFO
	.align		4
.L_13:
        /*0018*/ 	.byte	0x04, 0x17
        /*001a*/ 	.short	(.L_15 - .L_14)
.L_14:
        /*001c*/ 	.word	0x00000000
        /*0020*/ 	.short	0x0005
        /*0022*/ 	.short	0x0028
        /*0024*/ 	.byte	0x00, 0xf4, 0x21, 0x00


	//----- nvinfo : EIATTR_KPARAM_INFO
	.align		4
.L_15:
        /*0028*/ 	.byte	0x04, 0x17
        /*002a*/ 	.short	(.L_17 - .L_16)
.L_16:
        /*002c*/ 	.word	0x00000000
        /*0030*/ 	.short	0x0004
        /*0032*/ 	.short	0x0020
        /*0034*/ 	.byte	0x00, 0xf4, 0x21, 0x00


	//----- nvinfo : EIATTR_KPARAM_INFO
	.align		4
.L_17:
        /*0038*/ 	.byte	0x04, 0x17
        /*003a*/ 	.short	(.L_19 - .L_18)
.L_18:
        /*003c*/ 	.word	0x00000000
        /*0040*/ 	.short	0x0003
        /*0042*/ 	.short	0x0018
        /*0044*/ 	.byte	0x00, 0xf4, 0x21, 0x00


	//----- nvinfo : EIATTR_KPARAM_INFO
	.align		4
.L_19:
        /*0048*/ 	.byte	0x04, 0x17
        /*004a*/ 	.short	(.L_21 - .L_20)
.L_20:
        /*004c*/ 	.word	0x00000000
        /*0050*/ 	.short	0x0002
        /*0052*/ 	.short	0x0010
        /*0054*/ 	.byte	0x00, 0xf4, 0x21, 0x00


	//----- nvinfo : EIATTR_KPARAM_INFO
	.align		4
.L_21:
        /*0058*/ 	.byte	0x04, 0x17
        /*005a*/ 	.short	(.L_23 - .L_22)
.L_22:
        /*005c*/ 	.word	0x00000000
        /*0060*/ 	.short	0x0001
        /*0062*/ 	.short	0x0008
        /*0064*/ 	.byte	0x00, 0xf4, 0x21, 0x00


	//----- nvinfo : EIATTR_KPARAM_INFO
	.align		4
.L_23:
        /*0068*/ 	.byte	0x04, 0x17
        /*006a*/ 	.short	(.L_25 - .L_24)
.L_24:
        /*006c*/ 	.word	0x00000000
        /*0070*/ 	.short	0x0000
        /*0072*/ 	.short	0x0000
        /*0074*/ 	.byte	0x00, 0xf4, 0x21, 0x00


	//----- nvinfo : EIATTR_SPARSE_MMA_MASK
	.align		4
.L_25:
        /*0078*/ 	.byte	0x03, 0x50
        /*007a*/ 	.short	0x0000


	//----- nvinfo : EIATTR_MAXREG_COUNT
	.align		4
        /*007c*/ 	.byte	0x03, 0x1b
        /*007e*/ 	.short	0x00ff


	//----- nvinfo : EIATTR_EXIT_INSTR_OFFSETS
	.align		4
        /*0080*/ 	.byte	0x04, 0x1c
        /*0082*/ 	.short	(.L_27 - .L_26)


	//   ....[0]....
.L_26:
        /*0084*/ 	.word	0x00000350


	//----- nvinfo : EIATTR_REQNTID
	.align		4
.L_27:
        /*0088*/ 	.byte	0x04, 0x10
        /*008a*/ 	.short	(.L_29 - .L_28)
.L_28:
        /*008c*/ 	.word	0x00000100
        /*0090*/ 	.word	0x00000001
        /*0094*/ 	.word	0x00000001


	//----- nvinfo : EIATTR_CBANK_PARAM_SIZE
	.align		4
.L_29:
        /*0098*/ 	.byte	0x03, 0x19
        /*009a*/ 	.short	0x0034


	//----- nvinfo : EIATTR_PARAM_CBANK
	.align		4
        /*009c*/ 	.byte	0x04, 0x0a
        /*009e*/ 	.short	(.L_31 - .L_30)
	.align		4
.L_30:
        /*00a0*/ 	.word	index@(.nv.constant0.triton_poi_fused__native_batch_norm_legit_no_training_relu_7)
        /*00a4*/ 	.short	0x0210
        /*00a6*/ 	.short	0x0034


	//----- nvinfo : EIATTR_SW_WAR
	.align		4
.L_31:
        /*00a8*/ 	.byte	0x04, 0x36
        /*00aa*/ 	.short	(.L_33 - .L_32)
.L_32:
        /*00ac*/ 	.word	0x00000008
.L_33:


//--------------------- .nv.callgraph             --------------------------
	.section	.nv.callgraph,"",@"SHT_CUDA_CALLGRAPH"
	.align	4
	.sectionentsize	8
	.align		4
        /*0000*/ 	.word	0x00000000
	.align		4
        /*0004*/ 	.word	0xffffffff
	.align		4
        /*0008*/ 	.word	0x00000000
	.align		4
        /*000c*/ 	.word	0xfffffffe
	.align		4
        /*0010*/ 	.word	0x00000000
	.align		4
        /*0014*/ 	.word	0xfffffffd
	.align		4
        /*0018*/ 	.word	0x00000000
	.align		4
        /*001c*/ 	.word	0xfffffffc


//--------------------- .nv.constant4             --------------------------
	.section	.nv.constant4,"a",@progbits
	.align	8
	.align		8
.nv.constant4:
        /*0000*/ 	.dword	_$_str
	.align		8
        /*0008*/ 	.dword	_$_str_$_2


//--------------------- .text.triton_poi_fused__native_batch_norm_legit_no_training_relu_7 --------------------------
	.section	.text.triton_poi_fused__native_batch_norm_legit_no_training_relu_7,"ax",@progbits
	.align	128
        .global         triton_poi_fused__native_batch_norm_legit_no_training_relu_7
        .type           triton_poi_fused__native_batch_norm_legit_no_training_relu_7,@function
        .size           triton_poi_fused__native_batch_norm_legit_no_training_relu_7,(.L_x_1 - triton_poi_fused__native_batch_norm_legit_no_training_relu_7)
        .other          triton_poi_fused__native_batch_norm_legit_no_training_relu_7,@"STO_CUDA_ENTRY STV_DEFAULT"
triton_poi_fused__native_batch_norm_legit_no_training_relu_7:
.text.triton_poi_fused__native_batch_norm_legit_no_training_relu_7:
[----:B------:R-:W-:Y:S01]  /*0000*/  LDC R1, c[0x0][0x28] ;  /* 0x00000a00ff017b82 */ /* 0x000fe20000000800 */
[----:B------:R-:W1:Y:S07]  /*0010*/  S2R R0, SR_TID.X ;  /* 0x0000000000007919 */ /* 0x000e6e0000002100 */
[----:B------:R-:W2:Y:S01]  /*0020*/  LDC.64 R6, c[0x0][0x220] ;  /* 0x00008800ff067b82 */ /* 0x000ea20000000a00 */
[----:B------:R-:W-:Y:S01]  /*0030*/  ULDC.64 UR4, c[0x0][0x208] ;  /* 0x0000820000047ab9 */ /* 0x000fe20000000a00 */
[----:B------:R-:W3:Y:S06]  /*0040*/  S2R R5, SR_CTAID.X ;  /* 0x0000000000057919 */ /* 0x000eec0000002500 */
[----:B------:R-:W4:Y:S08]  /*0050*/  LDC.64 R8, c[0x0][0x228] ;  /* 0x00008a00ff087b82 */ /* 0x000f300000000a00 */
[----:B------:R-:W5:Y:S01]  /*0060*/  LDC.64 R10, c[0x0][0x230] ;  /* 0x00008c00ff0a7b82 */ /* 0x000f620000000a00 */
[----:B-1----:R-:W-:-:S02]  /*0070*/  SHF.L.U32 R0, R0, 0x1, RZ ;  /* 0x0000000100007819 */ /* 0x002fc400000006ff */
[----:B---3--:R-:W-:Y:S02]  /*0080*/  SHF.R.S32.HI R3, RZ, 0x16, R5 ;  /* 0x00000016ff037819 */ /* 0x008fe40000011405 */
[----:B------:R-:W-:Y:S02]  /*0090*/  LOP3.LUT R0, R0, 0x1fe, RZ, 0xc0, !PT ;  /* 0x000001fe00007812 */ /* 0x000fe400078ec0ff */
[----:B------:R-:W-:Y:S02]  /*00a0*/  SGXT R3, R3, 0x1 ;  /* 0x000000010303781a */ /* 0x000fe40000000200 */
[----:B------:R-:W-:Y:S02]  /*00b0*/  LEA R0, R5, R0, 0x9 ;  /* 0x0000000005007211 */ /* 0x000fe400078e48ff */
[----:B------:R-:W1:Y:S02]  /*00c0*/  LDC.64 R4, c[0x0][0x218] ;  /* 0x00008600ff047b82 */ /* 0x000e640000000a00 */
[----:B------:R-:W-:-:S04]  /*00d0*/  LEA.HI R3, R3, R0, RZ, 0x9 ;  /* 0x0000000003037211 */ /* 0x000fc800078f48ff */
[----:B------:R-:W-:-:S04]  /*00e0*/  SHF.R.S32.HI R3, RZ, 0x9, R3 ;  /* 0x00000009ff037819 */ /* 0x000fc80000011403 */
[----:B------:R-:W-:-:S04]  /*00f0*/  LEA.HI R2, R3, R3, RZ, 0x9 ;  /* 0x0000000303027211 */ /* 0x000fc800078f48ff */
[----:B------:R-:W-:-:S04]  /*0100*/  LOP3.LUT R2, R2, 0xfffffe00, RZ, 0xc0, !PT ;  /* 0xfffffe0002027812 */ /* 0x000fc800078ec0ff */
[----:B------:R-:W-:Y:S02]  /*0110*/  IADD3 R13, R3, -R2, RZ ;  /* 0x80000002030d7210 */ /* 0x000fe40007ffe0ff */
[----:B------:R-:W3:Y:S03]  /*0120*/  LDC.64 R2, c[0x0][0x210] ;  /* 0x00008400ff027b82 */ /* 0x000ee60000000a00 */
[----:B--2---:R-:W-:-:S06]  /*0130*/  IMAD.WIDE R6, R13, 0x4, R6 ;  /* 0x000000040d067825 */ /* 0x004fcc00078e0206 */
[----:B------:R-:W2:Y:S01]  /*0140*/  LDG.E.EL R6, desc[UR4][R6.64] ;  /* 0x0000000406067981 */ /* 0x000ea2000c2e1900 */
[----:B-1----:R-:W-:-:S05]  /*0150*/  IMAD.WIDE R4, R13, 0x4, R4 ;  /* 0x000000040d047825 */ /* 0x002fca00078e0204 */
[----:B------:R1:W2:Y:S01]  /*0160*/  LDG.E.EL R12, desc[UR4][R4.64] ;  /* 0x00000004040c7981 */ /* 0x0002a2000c2e1900 */
[----:B---3--:R-:W-:Y:S01]  /*0170*/  IMAD.WIDE R2, R0, 0x4, R2 ;  /* 0x0000000400027825 */ /* 0x008fe200078e0202 */
[----:B------:R-:W-:Y:S01]  /*0180*/  HFMA2.MMA R14, -RZ, RZ, 1.625, 0 ;  /* 0x3e800000ff0e7435 */ /* 0x000fe200000001ff */
[----:B-1----:R-:W1:Y:S04]  /*0190*/  LDC.64 R4, c[0x0][0x238] ;  /* 0x00008e00ff047b82 */ /* 0x002e680000000a00 */
[----:B------:R-:W3:Y:S01]  /*01a0*/  LDG.E.64 R2, desc[UR4][R2.64] ;  /* 0x0000000402027981 */ /* 0x000ee2000c1e1b00 */
[----:B----4-:R-:W-:-:S04]  /*01b0*/  IMAD.WIDE R8, R13, 0x4, R8 ;  /* 0x000000040d087825 */ /* 0x010fc800078e0208 */
[----:B-----5:R-:W-:Y:S02]  /*01c0*/  IMAD.WIDE R10, R13, 0x4, R10 ;  /* 0x000000040d0a7825 */ /* 0x020fe400078e020a */
[----:B------:R-:W4:Y:S04]  /*01d0*/  LDG.E.EL R8, desc[UR4][R8.64] ;  /* 0x0000000408087981 */ /* 0x000f28000c2e1900 */
[----:B------:R-:W4:Y:S01]  /*01e0*/  LDG.E.EL R11, desc[UR4][R10.64] ;  /* 0x000000040a0b7981 */ /* 0x000f22000c2e1900 */
[----:B-1----:R-:W-:-:S04]  /*01f0*/  IMAD.WIDE R4, R0, 0x4, R4 ;  /* 0x0000000400047825 */ /* 0x002fc800078e0204 */
[----:B--2---:R-:W-:-:S04]  /*0200*/  FADD R6, R6, 9.9999997473787516356e-06 ;  /* 0x3727c5ac06067421 */ /* 0x004fc80000000000 */
[----:B------:R-:W1:Y:S02]  /*0210*/  MUFU.SQRT R7, R6 ;  /* 0x0000000600077308 */ /* 0x000e640000002000 */
[C---:B-1----:R-:W-:Y:S02]  /*0220*/  FSETP.GT.AND P0, PT, R7.reuse, 8.50705917302346158658e+37, PT ;  /* 0x7e8000000700780b */ /* 0x042fe40003f04000 */
[----:B------:R-:W-:-:S11]  /*0230*/  FSETP.GEU.AND P1, PT, R7, 1.175494350822287508e-38, PT ;  /* 0x008000000700780b */ /* 0x000fd60003f2e000 */
[----:B------:R-:W-:-:S04]  /*0240*/  @P0 FMUL R7, R7, 0.25 ;  /* 0x3e80000007070820 */ /* 0x000fc80000400000 */
[----:B------:R-:W-:-:S06]  /*0250*/  @!P1 FMUL R7, R7, 16777216 ;  /* 0x4b80000007079820 */ /* 0x000fcc0000400000 */
[----:B------:R-:W1:Y:S01]  /*0260*/  MUFU.RCP R7, R7 ;  /* 0x0000000700077308 */ /* 0x000e620000001000 */
[----:B------:R-:W-:Y:S01]  /*0270*/  FSEL R14, R14, 1, P0 ;  /* 0x3f8000000e0e7808 */ /* 0x000fe20000000000 */
[----:B---3--:R-:W-:-:S04]  /*0280*/  FADD R2, R2, -R12 ;  /* 0x8000000c02027221 */ /* 0x008fc80000000000 */
[----:B------:R-:W-:Y:S01]  /*0290*/  @!P1 FMUL R14, R14, 16777216 ;  /* 0x4b8000000e0e9820 */ /* 0x000fe20000400000 */
[----:B------:R-:W-:-:S03]  /*02a0*/  FADD R3, R3, -R12 ;  /* 0x8000000c03037221 */ /* 0x000fc60000000000 */
[----:B-1----:R-:W-:-:S04]  /*02b0*/  FMUL R14, R7, R14 ;  /* 0x0000000e070e7220 */ /* 0x002fc80000400000 */
[-C--:B------:R-:W-:Y:S01]  /*02c0*/  FMUL R2, R2, R14.reuse ;  /* 0x0000000e02027220 */ /* 0x080fe20000400000 */
[----:B------:R-:W-:-:S03]  /*02d0*/  FMUL R14, R3, R14 ;  /* 0x0000000e030e7220 */ /* 0x000fc60000400000 */
[C-C-:B----4-:R-:W-:Y:S01]  /*02e0*/  FFMA R2, R8.reuse, R2, R11.reuse ;  /* 0x0000000208027223 */ /* 0x150fe2000000000b */
[----:B------:R-:W-:-:S04]  /*02f0*/  FFMA R14, R8, R14, R11 ;  /* 0x0000000e080e7223 */ /* 0x000fc8000000000b */
[----:B------:R-:W-:Y:S02]  /*0300*/  FSETP.GEU.AND P0, PT, R2, RZ, PT ;  /* 0x000000ff0200720b */ /* 0x000fe40003f0e000 */
[----:B------:R-:W-:Y:S02]  /*0310*/  FSETP.GEU.AND P1, PT, R14, RZ, PT ;  /* 0x000000ff0e00720b */ /* 0x000fe40003f2e000 */
[----:B------:R-:W-:Y:S02]  /*0320*/  FSEL R2, R2, RZ, P0 ;  /* 0x000000ff02027208 */ /* 0x000fe40000000000 */
[----:B------:R-:W-:-:S05]  /*0330*/  FSEL R3, R14, RZ, P1 ;  /* 0x000000ff0e037208 */ /* 0x000fca0000800000 */
[----:B------:R-:W-:Y:S01]  /*0340*/  STG.E.64 desc[UR4][R4.64], R2 ;  /* 0x0000000204007986 */ /* 0x000fe2000c101b04 */
[----:B------:R-:W-:Y:S05]  /*0350*/  EXIT ;  /* 0x000000000000794d */ /* 0x000fea0003800000 */
.L_x_0:
[----:B------:R-:W-:-:S00]  /*0360*/  BRA `(.L_x_0) ;  /* 0xfffffffc00fc7947 */ /* 0x000fc0000383ffff */
[----:B------:R-:W-:-:S00]  /*0370*/  NOP ;  /* 0x0000000000007918 */ /* 0x000fc00000000000 */
        /* <DEDUP_REMOVED lines=8> */
.L_x_1:


//--------------------- .nv.global.init           --------------------------
	.section	.nv.global.init,"aw",@progbits
.nv.global.init:
	.type		_$_str,@object
	.size		_$_str,(_$_str_$_2 - _$_str)
_$_str:
        /*0000*/ 	.byte	0x5f, 0x5f, 0x43, 0x55, 0x44, 0x41, 0x5f, 0x46, 0x54, 0x5a, 0x00
	.type		_$_str_$_2,@object
	.size		_$_str_$_2,(.L_1 - _$_str_$_2)
_$_str_$_2:
        /*000b*/ 	.byte	0x5f, 0x5f, 0x43, 0x55, 0x44, 0x41, 0x5f, 0x50, 0x52, 0x45, 0x43, 0x5f, 0x53, 0x51, 0x52, 0x54
        /*001b*/ 	.byte	0x00
.L_1:


//--------------------- .nv.constant0.triton_poi_fused__native_batch_norm_legit_no_training_relu_7 --------------------------
	.section	.nv.constant0.triton_poi_fused__native_batch_norm_legit_no_training_relu_7,"a",@progbits
	.sectionflags	@""
	.align	4
.nv.constant0.triton_poi_fused__native_batch_norm_legit_no_training_relu_7:
	.zero		580
